//
// Generated by NVIDIA NVVM Compiler
//
// Compiler Build ID: CL-36424714
// Cuda compilation tools, release 13.0, V13.0.88
// Based on NVVM 20.0.0
//

.version 9.0
.target sm_100
.address_size 64

	// .globl	_Z10mark_flagsPKiPii
.extern .shared .align 16 .b8 temp[];

.visible .entry _Z10mark_flagsPKiPii(
	.param .u64 .ptr .align 1 _Z10mark_flagsPKiPii_param_0,
	.param .u64 .ptr .align 1 _Z10mark_flagsPKiPii_param_1,
	.param .u32 _Z10mark_flagsPKiPii_param_2
)
{
	.reg .pred 	%p<3>;
	.reg .b32 	%r<8>;
	.reg .b64 	%rd<8>;

	ld.param.u64 	%rd1, [_Z10mark_flagsPKiPii_param_0];
	ld.param.u64 	%rd2, [_Z10mark_flagsPKiPii_param_1];
	ld.param.u32 	%r2, [_Z10mark_flagsPKiPii_param_2];
	mov.u32 	%r3, %ctaid.x;
	mov.u32 	%r4, %ntid.x;
	mov.u32 	%r5, %tid.x;
	mad.lo.s32 	%r1, %r3, %r4, %r5;
	setp.ge.s32 	%p1, %r1, %r2;
	@%p1 bra 	$L__BB0_2;
	cvta.to.global.u64 	%rd3, %rd1;
	cvta.to.global.u64 	%rd4, %rd2;
	mul.wide.s32 	%rd5, %r1, 4;
	add.s64 	%rd6, %rd3, %rd5;
	ld.global.u32 	%r6, [%rd6];
	setp.ne.s32 	%p2, %r6, 0;
	selp.u32 	%r7, 1, 0, %p2;
	add.s64 	%rd7, %rd4, %rd5;
	st.global.u32 	[%rd7], %r7;
$L__BB0_2:
	ret;

}
	// .globl	_Z13blelloch_scanPiPKii
.visible .entry _Z13blelloch_scanPiPKii(
	.param .u64 .ptr .align 1 _Z13blelloch_scanPiPKii_param_0,
	.param .u64 .ptr .align 1 _Z13blelloch_scanPiPKii_param_1,
	.param .u32 _Z13blelloch_scanPiPKii_param_2
)
{
	.reg .pred 	%p<12>;
	.reg .b32 	%r<58>;
	.reg .b64 	%rd<9>;

	ld.param.u64 	%rd3, [_Z13blelloch_scanPiPKii_param_0];
	ld.param.u64 	%rd4, [_Z13blelloch_scanPiPKii_param_1];
	ld.param.u32 	%r19, [_Z13blelloch_scanPiPKii_param_2];
	cvta.to.global.u64 	%rd5, %rd4;
	mov.u32 	%r1, %tid.x;
	shl.b32 	%r2, %r1, 1;
	or.b32  	%r3, %r2, 1;
	setp.ge.s32 	%p1, %r2, %r19;
	mul.wide.u32 	%rd6, %r2, 4;
	add.s64 	%rd1, %rd5, %rd6;
	mov.b32 	%r51, 0;
	@%p1 bra 	$L__BB1_2;
	ld.global.u32 	%r51, [%rd1];
$L__BB1_2:
	shl.b32 	%r22, %r2, 2;
	mov.u32 	%r23, temp;
	add.s32 	%r6, %r23, %r22;
	st.shared.u32 	[%r6], %r51;
	setp.ge.s32 	%p2, %r3, %r19;
	mov.b32 	%r52, 0;
	@%p2 bra 	$L__BB1_4;
	ld.global.u32 	%r52, [%rd1+4];
$L__BB1_4:
	st.shared.u32 	[%r6+4], %r52;
	shr.s32 	%r53, %r19, 1;
	setp.lt.s32 	%p3, %r53, 1;
	mov.b32 	%r55, 1;
	@%p3 bra 	$L__BB1_9;
	mov.b32 	%r55, 1;
$L__BB1_6:
	bar.sync 	0;
	setp.ge.s32 	%p4, %r1, %r53;
	@%p4 bra 	$L__BB1_8;
	mul.lo.s32 	%r26, %r55, %r3;
	shl.b32 	%r27, %r26, 2;
	add.s32 	%r29, %r23, %r27;
	ld.shared.u32 	%r30, [%r29+-4];
	shl.b32 	%r31, %r55, 2;
	add.s32 	%r32, %r29, %r31;
	ld.shared.u32 	%r33, [%r32+-4];
	add.s32 	%r34, %r33, %r30;
	st.shared.u32 	[%r32+-4], %r34;
$L__BB1_8:
	shl.b32 	%r55, %r55, 1;
	shr.u32 	%r13, %r53, 1;
	setp.gt.u32 	%p5, %r53, 1;
	mov.u32 	%r53, %r13;
	@%p5 bra 	$L__BB1_6;
$L__BB1_9:
	setp.ne.s32 	%p6, %r1, 0;
	@%p6 bra 	$L__BB1_11;
	shl.b32 	%r35, %r19, 2;
	add.s32 	%r37, %r23, %r35;
	mov.b32 	%r38, 0;
	st.shared.u32 	[%r37+-4], %r38;
$L__BB1_11:
	setp.lt.s32 	%p7, %r19, 2;
	@%p7 bra 	$L__BB1_16;
	mov.b32 	%r56, 1;
$L__BB1_13:
	shr.s32 	%r55, %r55, 1;
	bar.sync 	0;
	setp.ge.s32 	%p8, %r1, %r56;
	@%p8 bra 	$L__BB1_15;
	mul.lo.s32 	%r40, %r55, %r3;
	shl.b32 	%r41, %r40, 2;
	add.s32 	%r43, %r23, %r41;
	ld.shared.u32 	%r44, [%r43+-4];
	shl.b32 	%r45, %r55, 2;
	add.s32 	%r46, %r43, %r45;
	ld.shared.u32 	%r47, [%r46+-4];
	st.shared.u32 	[%r43+-4], %r47;
	add.s32 	%r48, %r47, %r44;
	st.shared.u32 	[%r46+-4], %r48;
$L__BB1_15:
	shl.b32 	%r56, %r56, 1;
	setp.lt.s32 	%p9, %r56, %r19;
	@%p9 bra 	$L__BB1_13;
$L__BB1_16:
	setp.ge.s32 	%p10, %r2, %r19;
	bar.sync 	0;
	cvta.to.global.u64 	%rd7, %rd3;
	add.s64 	%rd2, %rd7, %rd6;
	@%p10 bra 	$L__BB1_18;
	ld.shared.u32 	%r49, [%r6];
	st.global.u32 	[%rd2], %r49;
$L__BB1_18:
	setp.ge.s32 	%p11, %r3, %r19;
	@%p11 bra 	$L__BB1_20;
	ld.shared.u32 	%r50, [%r6+4];
	st.global.u32 	[%rd2+4], %r50;
$L__BB1_20:
	ret;

}
	// .globl	_Z7scatterPKiS0_S0_Pii
.visible .entry _Z7scatterPKiS0_S0_Pii(
	.param .u64 .ptr .align 1 _Z7scatterPKiS0_S0_Pii_param_0,
	.param .u64 .ptr .align 1 _Z7scatterPKiS0_S0_Pii_param_1,
	.param .u64 .ptr .align 1 _Z7scatterPKiS0_S0_Pii_param_2,
	.param .u64 .ptr .align 1 _Z7scatterPKiS0_S0_Pii_param_3,
	.param .u32 _Z7scatterPKiS0_S0_Pii_param_4
)
{
	.reg .pred 	%p<3>;
	.reg .b32 	%r<9>;
	.reg .b64 	%rd<16>;

	ld.param.u64 	%rd1, [_Z7scatterPKiS0_S0_Pii_param_0];
	ld.param.u64 	%rd2, [_Z7scatterPKiS0_S0_Pii_param_1];
	ld.param.u64 	%rd3, [_Z7scatterPKiS0_S0_Pii_param_2];
	ld.param.u64 	%rd4, [_Z7scatterPKiS0_S0_Pii_param_3];
	ld.param.u32 	%r2, [_Z7scatterPKiS0_S0_Pii_param_4];
	mov.u32 	%r3, %ctaid.x;
	mov.u32 	%r4, %ntid.x;
	mov.u32 	%r5, %tid.x;
	mad.lo.s32 	%r1, %r3, %r4, %r5;
	setp.ge.s32 	%p1, %r1, %r2;
	@%p1 bra 	$L__BB2_3;
	cvta.to.global.u64 	%rd5, %rd2;
	mul.wide.s32 	%rd6, %r1, 4;
	add.s64 	%rd7, %rd5, %rd6;
	ld.global.u32 	%r6, [%rd7];
	setp.ne.s32 	%p2, %r6, 1;
	@%p2 bra 	$L__BB2_3;
	cvta.to.global.u64 	%rd8, %rd1;
	add.s64 	%rd10, %rd8, %rd6;
	ld.global.u32 	%r7, [%rd10];
	cvta.to.global.u64 	%rd11, %rd3;
	add.s64 	%rd12, %rd11, %rd6;
	ld.global.u32 	%r8, [%rd12];
	cvta.to.global.u64 	%rd13, %rd4;
	mul.wide.s32 	%rd14, %r8, 4;
	add.s64 	%rd15, %rd13, %rd14;
	st.global.u32 	[%rd15], %r7;
$L__BB2_3:
	ret;

}


// ===== COMPILED SASS (sm_100) =====

	.target	sm_100

	.elftype	@"ET_EXEC"


//--------------------- .note.nv.tkinfo           --------------------------
	.section	.note.nv.tkinfo,"",@"SHT_NOTE"
	.sectionflags	@"SHF_NOTE_NV_TKINFO"
	.tkinfo
        /*0018*/ 	.word	0x00000002
        /*0030*/ 	.string	""
        /*0030*/ 	.string	"ptxas"
        /*0030*/ 	.string	"Cuda compilation tools, release 13.0, V13.0.88"
        /*0030*/ 	.string	"Build cuda_13.0.r13.0/compiler.36424714_0"
        /*0030*/ 	.string	"-arch sm_100 -m 64 "



//--------------------- .note.nv.cuinfo           --------------------------
	.section	.note.nv.cuinfo,"",@"SHT_NOTE"
	.sectionflags	@"SHF_NOTE_NV_CUINFO"
        /*0018*/ 	.short	0x0002
        /*001a*/ 	.short	0x0064
        /*001c*/ 	.short	0x0082
	.zero		2


//--------------------- .nv.info                  --------------------------
	.section	.nv.info,"",@"SHT_CUDA_INFO"
	.align	4


	//----- nvinfo : EIATTR_REGCOUNT
	.align		4
        /*0000*/ 	.byte	0x04, 0x2f
        /*0002*/ 	.short	(.L_1 - .L_0)
	.align		4
.L_0:
        /*0004*/ 	.word	index@(_Z10mark_flagsPKiPii)
        /*0008*/ 	.word	0x0000000a


	//----- nvinfo : EIATTR_FRAME_SIZE
	.align		4
.L_1:
        /*000c*/ 	.byte	0x04, 0x11
        /*000e*/ 	.short	(.L_3 - .L_2)
	.align		4
.L_2:
        /*0010*/ 	.word	index@(_Z10mark_flagsPKiPii)
        /*0014*/ 	.word	0x00000000


	//----- nvinfo : EIATTR_REGCOUNT
	.align		4
.L_3:
        /*0018*/ 	.byte	0x04, 0x2f
        /*001a*/ 	.short	(.L_5 - .L_4)
	.align		4
.L_4:
        /*001c*/ 	.word	index@(_Z13blelloch_scanPiPKii)
        /*0020*/ 	.word	0x0000000e


	//----- nvinfo : EIATTR_FRAME_SIZE
	.align		4
.L_5:
        /*0024*/ 	.byte	0x04, 0x11
        /*0026*/ 	.short	(.L_7 - .L_6)
	.align		4
.L_6:
        /*0028*/ 	.word	index@(_Z13blelloch_scanPiPKii)
        /*002c*/ 	.word	0x00000000


	//----- nvinfo : EIATTR_REGCOUNT
	.align		4
.L_7:
        /*0030*/ 	.byte	0x04, 0x2f
        /*0032*/ 	.short	(.L_9 - .L_8)
	.align		4
.L_8:
        /*0034*/ 	.word	index@(_Z7scatterPKiS0_S0_Pii)
        /*0038*/ 	.word	0x0000000a


	//----- nvinfo : EIATTR_FRAME_SIZE
	.align		4
.L_9:
        /*003c*/ 	.byte	0x04, 0x11
        /*003e*/ 	.short	(.L_11 - .L_10)
	.align		4
.L_10:
        /*0040*/ 	.word	index@(_Z7scatterPKiS0_S0_Pii)
        /*0044*/ 	.word	0x00000000


	//----- nvinfo : EIATTR_MIN_STACK_SIZE
	.align		4
.L_11:
        /*0048*/ 	.byte	0x04, 0x12
        /*004a*/ 	.short	(.L_13 - .L_12)
	.align		4
.L_12:
        /*004c*/ 	.word	index@(_Z7scatterPKiS0_S0_Pii)
        /*0050*/ 	.word	0x00000000


	//----- nvinfo : EIATTR_MIN_STACK_SIZE
	.align		4
.L_13:
        /*0054*/ 	.byte	0x04, 0x12
        /*0056*/ 	.short	(.L_15 - .L_14)
	.align		4
.L_14:
        /*0058*/ 	.word	index@(_Z13blelloch_scanPiPKii)
        /*005c*/ 	.word	0x00000000


	//----- nvinfo : EIATTR_MIN_STACK_SIZE
	.align		4
.L_15:
        /*0060*/ 	.byte	0x04, 0x12
        /*0062*/ 	.short	(.L_17 - .L_16)
	.align		4
.L_16:
        /*0064*/ 	.word	index@(_Z10mark_flagsPKiPii)
        /*0068*/ 	.word	0x00000000
.L_17:


//--------------------- .nv.compat                --------------------------
	.section	.nv.compat,"",@"SHT_CUDA_COMPAT_INFO"
	.align	4
        /*0000*/ 	.byte	0x02, 0x09, 0x00, 0x00, 0x02, 0x02, 0x01, 0x00, 0x02, 0x05, 0x05, 0x00, 0x03, 0x07, 0x01, 0x01
        /*0010*/ 	.byte	0x02, 0x03, 0x00, 0x00, 0x02, 0x06, 0x01, 0x00, 0x04, 0x0b, 0x08, 0x00, 0x09, 0x00, 0x00, 0x00
        /*0020*/ 	.byte	0x00, 0x00, 0x00, 0x00


//--------------------- .nv.info._Z7scatterPKiS0_S0_Pii --------------------------
	.section	.nv.info._Z7scatterPKiS0_S0_Pii,"",@"SHT_CUDA_INFO"
	.sectionflags	@""
	.align	4


	//----- nvinfo : EIATTR_CUDA_API_VERSION
	.align		4
        /*0000*/ 	.byte	0x04, 0x37
        /*0002*/ 	.short	(.L_19 - .L_18)
.L_18:
        /*0004*/ 	.word	0x00000082


	//----- nvinfo : EIATTR_KPARAM_INFO
	.align		4
.L_19:
        /*0008*/ 	.byte	0x04, 0x17
        /*000a*/ 	.short	(.L_21 - .L_20)
.L_20:
        /*000c*/ 	.word	0x00000000
        /*0010*/ 	.short	0x0004
        /*0012*/ 	.short	0x0020
        /*0014*/ 	.byte	0x00, 0xf0, 0x11, 0x00


	//----- nvinfo : EIATTR_KPARAM_INFO
	.align		4
.L_21:
        /*0018*/ 	.byte	0x04, 0x17
        /*001a*/ 	.short	(.L_23 - .L_22)
.L_22:
        /*001c*/ 	.word	0x00000000
        /*0020*/ 	.short	0x0003
        /*0022*/ 	.short	0x0018
        /*0024*/ 	.byte	0x00, 0xf5, 0x21, 0x00


	//----- nvinfo : EIATTR_KPARAM_INFO
	.align		4
.L_23:
        /*0028*/ 	.byte	0x04, 0x17
        /*002a*/ 	.short	(.L_25 - .L_24)
.L_24:
        /*002c*/ 	.word	0x00000000
        /*0030*/ 	.short	0x0002
        /*0032*/ 	.short	0x0010
        /*0034*/ 	.byte	0x00, 0xf5, 0x21, 0x00


	//----- nvinfo : EIATTR_KPARAM_INFO
	.align		4
.L_25:
        /*0038*/ 	.byte	0x04, 0x17
        /*003a*/ 	.short	(.L_27 - .L_26)
.L_26:
        /*003c*/ 	.word	0x00000000
        /*0040*/ 	.short	0x0001
        /*0042*/ 	.short	0x0008
        /*0044*/ 	.byte	0x00, 0xf5, 0x21, 0x00


	//----- nvinfo : EIATTR_KPARAM_INFO
	.align		4
.L_27:
        /*0048*/ 	.byte	0x04, 0x17
        /*004a*/ 	.short	(.L_29 - .L_28)
.L_28:
        /*004c*/ 	.word	0x00000000
        /*0050*/ 	.short	0x0000
        /*0052*/ 	.short	0x0000
        /*0054*/ 	.byte	0x00, 0xf5, 0x21, 0x00


	//----- nvinfo : EIATTR_SPARSE_MMA_MASK
	.align		4
.L_29:
        /*0058*/ 	.byte	0x03, 0x50
        /*005a*/ 	.short	0x0000


	//----- nvinfo : EIATTR_MAXREG_COUNT
	.align		4
        /*005c*/ 	.byte	0x03, 0x1b
        /*005e*/ 	.short	0x00ff


	//----- nvinfo : EIATTR_MERCURY_ISA_VERSION
	.align		4
        /*0060*/ 	.byte	0x03, 0x5f
        /*0062*/ 	.short	0x0101


	//----- nvinfo : EIATTR_VRC_CTA_INIT_COUNT
	.align		4
        /*0064*/ 	.byte	0x02, 0x4a
	.zero		1
	.zero		1


	//----- nvinfo : EIATTR_EXIT_INSTR_OFFSETS
	.align		4
        /*0068*/ 	.byte	0x04, 0x1c
        /*006a*/ 	.short	(.L_31 - .L_30)


	//   ....[0]....
.L_30:
        /*006c*/ 	.word	0x00000070


	//   ....[1]....
        /*0070*/ 	.word	0x000000d0


	//   ....[2]....
        /*0074*/ 	.word	0x00000170


	//----- nvinfo : EIATTR_CBANK_PARAM_SIZE
	.align		4
.L_31:
        /*0078*/ 	.byte	0x03, 0x19
        /*007a*/ 	.short	0x0024


	//----- nvinfo : EIATTR_PARAM_CBANK
	.align		4
        /*007c*/ 	.byte	0x04, 0x0a
        /*007e*/ 	.short	(.L_33 - .L_32)
	.align		4
.L_32:
        /*0080*/ 	.word	index@(.nv.constant0._Z7scatterPKiS0_S0_Pii)
        /*0084*/ 	.short	0x0380
        /*0086*/ 	.short	0x0024


	//----- nvinfo : EIATTR_SW_WAR
	.align		4
.L_33:
        /*0088*/ 	.byte	0x04, 0x36
        /*008a*/ 	.short	(.L_35 - .L_34)
.L_34:
        /*008c*/ 	.word	0x00000008
.L_35:


//--------------------- .nv.info._Z13blelloch_scanPiPKii --------------------------
	.section	.nv.info._Z13blelloch_scanPiPKii,"",@"SHT_CUDA_INFO"
	.sectionflags	@""
	.align	4


	//----- nvinfo : EIATTR_CUDA_API_VERSION
	.align		4
        /*0000*/ 	.byte	0x04, 0x37
        /*0002*/ 	.short	(.L_37 - .L_36)
.L_36:
        /*0004*/ 	.word	0x00000082


	//----- nvinfo : EIATTR_KPARAM_INFO
	.align		4
.L_37:
        /*0008*/ 	.byte	0x04, 0x17
        /*000a*/ 	.short	(.L_39 - .L_38)
.L_38:
        /*000c*/ 	.word	0x00000000
        /*0010*/ 	.short	0x0002
        /*0012*/ 	.short	0x0010
        /*0014*/ 	.byte	0x00, 0xf0, 0x11, 0x00


	//----- nvinfo : EIATTR_KPARAM_INFO
	.align		4
.L_39:
        /*0018*/ 	.byte	0x04, 0x17
        /*001a*/ 	.short	(.L_41 - .L_40)
.L_40:
        /*001c*/ 	.word	0x00000000
        /*0020*/ 	.short	0x0001
        /*0022*/ 	.short	0x0008
        /*0024*/ 	.byte	0x00, 0xf5, 0x21, 0x00


	//----- nvinfo : EIATTR_KPARAM_INFO
	.align		4
.L_41:
        /*0028*/ 	.byte	0x04, 0x17
        /*002a*/ 	.short	(.L_43 - .L_42)
.L_42:
        /*002c*/ 	.word	0x00000000
        /*0030*/ 	.short	0x0000
        /*0032*/ 	.short	0x0000
        /*0034*/ 	.byte	0x00, 0xf5, 0x21, 0x00


	//----- nvinfo : EIATTR_SPARSE_MMA_MASK
	.align		4
.L_43:
        /*0038*/ 	.byte	0x03, 0x50
        /*003a*/ 	.short	0x0000


	//----- nvinfo : EIATTR_MAXREG_COUNT
	.align		4
        /*003c*/ 	.byte	0x03, 0x1b
        /*003e*/ 	.short	0x00ff


	//----- nvinfo : EIATTR_NUM_BARRIERS
	.align		4
        /*0040*/ 	.byte	0x02, 0x4c
        /*0042*/ 	.byte	0x01
	.zero		1


	//----- nvinfo : EIATTR_MERCURY_ISA_VERSION
	.align		4
        /*0044*/ 	.byte	0x03, 0x5f
        /*0046*/ 	.short	0x0101


	//----- nvinfo : EIATTR_VRC_CTA_INIT_COUNT
	.align		4
        /*0048*/ 	.byte	0x02, 0x4a
	.zero		1
	.zero		1


	//----- nvinfo : EIATTR_EXIT_INSTR_OFFSETS
	.align		4
        /*004c*/ 	.byte	0x04, 0x1c
        /*004e*/ 	.short	(.L_45 - .L_44)


	//   ....[0]....
.L_44:
        /*0050*/ 	.word	0x00000440


	//   ....[1]....
        /*0054*/ 	.word	0x00000470


	//----- nvinfo : EIATTR_CBANK_PARAM_SIZE
	.align		4
.L_45:
        /*0058*/ 	.byte	0x03, 0x19
        /*005a*/ 	.short	0x0014


	//----- nvinfo : EIATTR_PARAM_CBANK
	.align		4
        /*005c*/ 	.byte	0x04, 0x0a
        /*005e*/ 	.short	(.L_47 - .L_46)
	.align		4
.L_46:
        /*0060*/ 	.word	index@(.nv.constant0._Z13blelloch_scanPiPKii)
        /*0064*/ 	.short	0x0380
        /*0066*/ 	.short	0x0014


	//----- nvinfo : EIATTR_SW_WAR
	.align		4
.L_47:
        /*0068*/ 	.byte	0x04, 0x36
        /*006a*/ 	.short	(.L_49 - .L_48)
.L_48:
        /*006c*/ 	.word	0x00000008
.L_49:


//--------------------- .nv.info._Z10mark_flagsPKiPii --------------------------
	.section	.nv.info._Z10mark_flagsPKiPii,"",@"SHT_CUDA_INFO"
	.sectionflags	@""
	.align	4


	//----- nvinfo : EIATTR_CUDA_API_VERSION
	.align		4
        /*0000*/ 	.byte	0x04, 0x37
        /*0002*/ 	.short	(.L_51 - .L_50)
.L_50:
        /*0004*/ 	.word	0x00000082


	//----- nvinfo : EIATTR_KPARAM_INFO
	.align		4
.L_51:
        /*0008*/ 	.byte	0x04, 0x17
        /*000a*/ 	.short	(.L_53 - .L_52)
.L_52:
        /*000c*/ 	.word	0x00000000
        /*0010*/ 	.short	0x0002
        /*0012*/ 	.short	0x0010
        /*0014*/ 	.byte	0x00, 0xf0, 0x11, 0x00


	//----- nvinfo : EIATTR_KPARAM_INFO
	.align		4
.L_53:
        /*0018*/ 	.byte	0x04, 0x17
        /*001a*/ 	.short	(.L_55 - .L_54)
.L_54:
        /*001c*/ 	.word	0x00000000
        /*0020*/ 	.short	0x0001
        /*0022*/ 	.short	0x0008
        /*0024*/ 	.byte	0x00, 0xf5, 0x21, 0x00


	//----- nvinfo : EIATTR_KPARAM_INFO
	.align		4
.L_55:
        /*0028*/ 	.byte	0x04, 0x17
        /*002a*/ 	.short	(.L_57 - .L_56)
.L_56:
        /*002c*/ 	.word	0x00000000
        /*0030*/ 	.short	0x0000
        /*0032*/ 	.short	0x0000
        /*0034*/ 	.byte	0x00, 0xf5, 0x21, 0x00


	//----- nvinfo : EIATTR_SPARSE_MMA_MASK
	.align		4
.L_57:
        /*0038*/ 	.byte	0x03, 0x50
        /*003a*/ 	.short	0x0000


	//----- nvinfo : EIATTR_MAXREG_COUNT
	.align		4
        /*003c*/ 	.byte	0x03, 0x1b
        /*003e*/ 	.short	0x00ff


	//----- nvinfo : EIATTR_MERCURY_ISA_VERSION
	.align		4
        /*0040*/ 	.byte	0x03, 0x5f
        /*0042*/ 	.short	0x0101


	//----- nvinfo : EIATTR_VRC_CTA_INIT_COUNT
	.align		4
        /*0044*/ 	.byte	0x02, 0x4a
	.zero		1
	.zero		1


	//----- nvinfo : EIATTR_EXIT_INSTR_OFFSETS
	.align		4
        /*0048*/ 	.byte	0x04, 0x1c
        /*004a*/ 	.short	(.L_59 - .L_58)


	//   ....[0]....
.L_58:
        /*004c*/ 	.word	0x00000070


	//   ....[1]....
        /*0050*/ 	.word	0x00000110


	//----- nvinfo : EIATTR_CBANK_PARAM_SIZE
	.align		4
.L_59:
        /*0054*/ 	.byte	0x03, 0x19
        /*0056*/ 	.short	0x0014


	//----- nvinfo : EIATTR_PARAM_CBANK
	.align		4
        /*0058*/ 	.byte	0x04, 0x0a
        /*005a*/ 	.short	(.L_61 - .L_60)
	.align		4
.L_60:
        /*005c*/ 	.word	index@(.nv.constant0._Z10mark_flagsPKiPii)
        /*0060*/ 	.short	0x0380
        /*0062*/ 	.short	0x0014


	//----- nvinfo : EIATTR_SW_WAR
	.align		4
.L_61:
        /*0064*/ 	.byte	0x04, 0x36
        /*0066*/ 	.short	(.L_63 - .L_62)
.L_62:
        /*0068*/ 	.word	0x00000008
.L_63:


//--------------------- .nv.callgraph             --------------------------
	.section	.nv.callgraph,"",@"SHT_CUDA_CALLGRAPH"
	.align	4
	.sectionentsize	8
	.align		4
        /*0000*/ 	.word	0x00000000
	.align		4
        /*0004*/ 	.word	0xffffffff
	.align		4
        /*0008*/ 	.word	0x00000000
	.align		4
        /*000c*/ 	.word	0xfffffffe
	.align		4
        /*0010*/ 	.word	0x00000000
	.align		4
        /*0014*/ 	.word	0xfffffffd
	.align		4
        /*0018*/ 	.word	0x00000000
	.align		4
        /*001c*/ 	.word	0xfffffffc


//--------------------- .text._Z7scatterPKiS0_S0_Pii --------------------------
	.section	.text._Z7scatterPKiS0_S0_Pii,"ax",@progbits
	.align	128
        .global         _Z7scatterPKiS0_S0_Pii
        .type           _Z7scatterPKiS0_S0_Pii,@function
        .size           _Z7scatterPKiS0_S0_Pii,(.L_x_7 - _Z7scatterPKiS0_S0_Pii)
        .other          _Z7scatterPKiS0_S0_Pii,@"STO_CUDA_ENTRY STV_DEFAULT"
_Z7scatterPKiS0_S0_Pii:
.text._Z7scatterPKiS0_S0_Pii:
[----:B------:R-:W-:Y:S01]  /*0000*/  LDC R1, c[0x0][0x37c] ;  /* 0x0000df00ff017b82 */ /* 0x000fe20000000800 */
[----:B------:R-:W0:Y:S07]  /*0010*/  S2R R0, SR_TID.X ;  /* 0x0000000000007919 */ /* 0x000e2e0000002100 */
[----:B------:R-:W0:Y:S01]  /*0020*/  S2UR UR4, SR_CTAID.X ;  /* 0x00000000000479c3 */ /* 0x000e220000002500 */
[----:B------:R-:W1:Y:S07]  /*0030*/  LDCU UR5, c[0x0][0x3a0] ;  /* 0x00007400ff0577ac */ /* 0x000e6e0008000800 */
[----:B------:R-:W0:Y:S02]  /*0040*/  LDC R7, c[0x0][0x360] ;  /* 0x0000d800ff077b82 */ /* 0x000e240000000800 */
[----:B0-----:R-:W-:-:S05]  /*0050*/  IMAD R7, R7, UR4, R0 ;  /* 0x0000000407077c24 */ /* 0x001fca000f8e0200 */
[----:B-1----:R-:W-:-:S13]  /*0060*/  ISETP.GE.AND P0, PT, R7, UR5, PT ;  /* 0x0000000507007c0c */ /* 0x002fda000bf06270 */
[----:B------:R-:W-:Y:S05]  /*0070*/  @P0 EXIT ;  /* 0x000000000000094d */ /* 0x000fea0003800000 */
[----:B------:R-:W0:Y:S01]  /*0080*/  LDC.64 R2, c[0x0][0x388] ;  /* 0x0000e200ff027b82 */ /* 0x000e220000000a00 */
[----:B------:R-:W1:Y:S01]  /*0090*/  LDCU.64 UR4, c[0x0][0x358] ;  /* 0x00006b00ff0477ac */ /* 0x000e620008000a00 */
[----:B0-----:R-:W-:-:S06]  /*00a0*/  IMAD.WIDE R2, R7, 0x4, R2 ;  /* 0x0000000407027825 */ /* 0x001fcc00078e0202 */
[----:B-1----:R-:W2:Y:S02]  /*00b0*/  LDG.E R2, desc[UR4][R2.64] ;  /* 0x0000000402027981 */ /* 0x002ea4000c1e1900 */
[----:B--2---:R-:W-:-:S13]  /*00c0*/  ISETP.NE.AND P0, PT, R2, 0x1, PT ;  /* 0x000000010200780c */ /* 0x004fda0003f05270 */
[----:B------:R-:W-:Y:S05]  /*00d0*/  @P0 EXIT ;  /* 0x000000000000094d */ /* 0x000fea0003800000 */
[----:B------:R-:W0:Y:S08]  /*00e0*/  LDC.64 R4, c[0x0][0x390] ;  /* 0x0000e400ff047b82 */ /* 0x000e300000000a00 */
[----:B------:R-:W1:Y:S01]  /*00f0*/  LDC.64 R2, c[0x0][0x380] ;  /* 0x0000e000ff027b82 */ /* 0x000e620000000a00 */
[----:B0-----:R-:W-:-:S06]  /*0100*/  IMAD.WIDE R4, R7, 0x4, R4 ;  /* 0x0000000407047825 */ /* 0x001fcc00078e0204 */
[----:B------:R-:W2:Y:S01]  /*0110*/  LDG.E R5, desc[UR4][R4.64] ;  /* 0x0000000404057981 */ /* 0x000ea2000c1e1900 */
[----:B-1----:R-:W-:Y:S02]  /*0120*/  IMAD.WIDE R2, R7, 0x4, R2 ;  /* 0x0000000407027825 */ /* 0x002fe400078e0202 */
[----:B------:R-:W2:Y:S04]  /*0130*/  LDC.64 R6, c[0x0][0x398] ;  /* 0x0000e600ff067b82 */ /* 0x000ea80000000a00 */
[----:B------:R-:W3:Y:S01]  /*0140*/  LDG.E R3, desc[UR4][R2.64] ;  /* 0x0000000402037981 */ /* 0x000ee2000c1e1900 */
[----:B--2---:R-:W-:-:S05]  /*0150*/  IMAD.WIDE R6, R5, 0x4, R6 ;  /* 0x0000000405067825 */ /* 0x004fca00078e0206 */
[----:B---3--:R-:W-:Y:S01]  /*0160*/  STG.E desc[UR4][R6.64], R3 ;  /* 0x0000000306007986 */ /* 0x008fe2000c101904 */
[----:B------:R-:W-:Y:S05]  /*0170*/  EXIT ;  /* 0x000000000000794d */ /* 0x000fea0003800000 */
.L_x_0:
[----:B------:R-:W-:-:S00]  /*0180*/  BRA `(.L_x_0) ;  /* 0xfffffffc00fc7947 */ /* 0x000fc0000383ffff */
[----:B------:R-:W-:-:S00]  /*0190*/  NOP ;  /* 0x0000000000007918 */ /* 0x000fc00000000000 */
        /* <DEDUP_REMOVED lines=14> */
.L_x_7:


//--------------------- .text._Z13blelloch_scanPiPKii --------------------------
	.section	.text._Z13blelloch_scanPiPKii,"ax",@progbits
	.align	128
        .global         _Z13blelloch_scanPiPKii
        .type           _Z13blelloch_scanPiPKii,@function
        .size           _Z13blelloch_scanPiPKii,(.L_x_8 - _Z13blelloch_scanPiPKii)
        .other          _Z13blelloch_scanPiPKii,@"STO_CUDA_ENTRY STV_DEFAULT"
_Z13blelloch_scanPiPKii:
.text._Z13blelloch_scanPiPKii:
[----:B------:R-:W-:Y:S01]  /*0000*/  LDC R1, c[0x0][0x37c] ;  /* 0x0000df00ff017b82 */ /* 0x000fe20000000800 */
[----:B------:R-:W0:Y:S01]  /*0010*/  S2R R10, SR_TID.X ;  /* 0x00000000000a7919 */ /* 0x000e220000002100 */
[----:B------:R-:W1:Y:S06]  /*0020*/  LDCU UR6, c[0x0][0x390] ;  /* 0x00007200ff0677ac */ /* 0x000e6c0008000800 */
[----:B------:R-:W2:Y:S01]  /*0030*/  LDC.64 R2, c[0x0][0x388] ;  /* 0x0000e200ff027b82 */ /* 0x000ea20000000a00 */
[----:B------:R-:W-:Y:S01]  /*0040*/  IMAD.MOV.U32 R4, RZ, RZ, RZ ;  /* 0x000000ffff047224 */ /* 0x000fe200078e00ff */
[----:B------:R-:W3:Y:S01]  /*0050*/  LDCU.64 UR8, c[0x0][0x358] ;  /* 0x00006b00ff0877ac */ /* 0x000ee20008000a00 */
[----:B------:R-:W-:-:S05]  /*0060*/  IMAD.MOV.U32 R6, RZ, RZ, RZ ;  /* 0x000000ffff067224 */ /* 0x000fca00078e00ff */
[----:B------:R-:W4:Y:S08]  /*0070*/  S2UR UR5, SR_CgaCtaId ;  /* 0x00000000000579c3 */ /* 0x000f300000008800 */
[----:B------:R-:W5:Y:S01]  /*0080*/  LDC R8, c[0x0][0x390] ;  /* 0x0000e400ff087b82 */ /* 0x000f620000000800 */
[----:B0-----:R-:W-:-:S04]  /*0090*/  IMAD.SHL.U32 R5, R10, 0x2, RZ ;  /* 0x000000020a057824 */ /* 0x001fc800078e00ff */
[C---:B------:R-:W-:Y:S01]  /*00a0*/  VIADD R0, R5.reuse, 0x1 ;  /* 0x0000000105007836 */ /* 0x040fe20000000000 */
[C---:B-1----:R-:W-:Y:S01]  /*00b0*/  ISETP.GE.AND P0, PT, R5.reuse, UR6, PT ;  /* 0x0000000605007c0c */ /* 0x042fe2000bf06270 */
[----:B--2---:R-:W-:-:S03]  /*00c0*/  IMAD.WIDE.U32 R2, R5, 0x4, R2 ;  /* 0x0000000405027825 */ /* 0x004fc600078e0002 */
[----:B------:R-:W-:-:S09]  /*00d0*/  ISETP.GE.AND P1, PT, R0, UR6, PT ;  /* 0x0000000600007c0c */ /* 0x000fd2000bf26270 */
[----:B---3--:R-:W2:Y:S04]  /*00e0*/  @!P0 LDG.E R4, desc[UR8][R2.64] ;  /* 0x0000000802048981 */ /* 0x008ea8000c1e1900 */
[----:B------:R0:W3:Y:S01]  /*00f0*/  @!P1 LDG.E R6, desc[UR8][R2.64+0x4] ;  /* 0x0000040802069981 */ /* 0x0000e2000c1e1900 */
[----:B------:R-:W-:Y:S01]  /*0100*/  UMOV UR4, 0x400 ;  /* 0x0000040000047882 */ /* 0x000fe20000000000 */
[----:B------:R-:W-:Y:S01]  /*0110*/  ISETP.NE.AND P1, PT, R10, RZ, PT ;  /* 0x000000ff0a00720c */ /* 0x000fe20003f25270 */
[----:B----4-:R-:W-:Y:S01]  /*0120*/  ULEA UR4, UR5, UR4, 0x18 ;  /* 0x0000000405047291 */ /* 0x010fe2000f8ec0ff */
[----:B-----5:R-:W-:Y:S01]  /*0130*/  ISETP.GE.AND P2, PT, R8, 0x2, PT ;  /* 0x000000020800780c */ /* 0x020fe20003f46270 */
[----:B------:R-:W-:-:S04]  /*0140*/  USHF.R.S32.HI UR5, URZ, 0x1, UR6 ;  /* 0x00000001ff057899 */ /* 0x000fc80008011406 */
[----:B------:R-:W-:Y:S01]  /*0150*/  LEA R7, R10, UR4, 0x3 ;  /* 0x000000040a077c11 */ /* 0x000fe2000f8e18ff */
[----:B------:R-:W-:Y:S01]  /*0160*/  UISETP.GE.AND UP0, UPT, UR5, 0x1, UPT ;  /* 0x000000010500788c */ /* 0x000fe2000bf06270 */
[----:B0-----:R-:W-:-:S03]  /*0170*/  IMAD.MOV.U32 R3, RZ, RZ, 0x1 ;  /* 0x00000001ff037424 */ /* 0x001fc600078e00ff */
[----:B--2---:R0:W-:Y:S04]  /*0180*/  STS [R7], R4 ;  /* 0x0000000407007388 */ /* 0x0041e80000000800 */
[----:B---3--:R0:W-:Y:S01]  /*0190*/  STS [R7+0x4], R6 ;  /* 0x0000040607007388 */ /* 0x0081e20000000800 */
[----:B------:R-:W-:Y:S05]  /*01a0*/  BRA.U !UP0, `(.L_x_1) ;  /* 0x00000001083c7547 */ /* 0x000fea000b800000 */
[----:B------:R-:W-:-:S07]  /*01b0*/  HFMA2 R3, -RZ, RZ, 0, 5.9604644775390625e-08 ;  /* 0x00000001ff037431 */ /* 0x000fce00000001ff */
.L_x_2:
[----:B------:R-:W-:Y:S01]  /*01c0*/  BAR.SYNC.DEFER_BLOCKING 0x0 ;  /* 0x0000000000007b1d */ /* 0x000fe20000010000 */
[----:B------:R-:W-:Y:S01]  /*01d0*/  ISETP.GE.AND P0, PT, R10, UR5, PT ;  /* 0x000000050a007c0c */ /* 0x000fe2000bf06270 */
[----:B------:R-:W-:Y:S02]  /*01e0*/  UISETP.GT.U32.AND UP0, UPT, UR5, 0x1, UPT ;  /* 0x000000010500788c */ /* 0x000fe4000bf04070 */
[----:B------:R-:W-:-:S07]  /*01f0*/  USHF.R.U32.HI UR6, URZ, 0x1, UR5 ;  /* 0x00000001ff067899 */ /* 0x000fce0008011605 */
[----:B------:R-:W-:-:S03]  /*0200*/  UMOV UR5, UR6 ;  /* 0x0000000600057c82 */ /* 0x000fc60008000000 */
[----:B------:R-:W-:-:S05]  /*0210*/  @!P0 IMAD R2, R0, R3, RZ ;  /* 0x0000000300028224 */ /* 0x000fca00078e02ff */
[----:B------:R-:W-:-:S05]  /*0220*/  @!P0 LEA R2, R2, UR4, 0x2 ;  /* 0x0000000402028c11 */ /* 0x000fca000f8e10ff */
[C---:B01----:R-:W-:Y:S02]  /*0230*/  @!P0 IMAD R4, R3.reuse, 0x4, R2 ;  /* 0x0000000403048824 */ /* 0x043fe400078e0202 */
[----:B------:R-:W-:Y:S01]  /*0240*/  @!P0 LDS R2, [R2+-0x4] ;  /* 0xfffffc0002028984 */ /* 0x000fe20000000800 */
[----:B------:R-:W-:-:S03]  /*0250*/  IMAD.SHL.U32 R3, R3, 0x2, RZ ;  /* 0x0000000203037824 */ /* 0x000fc600078e00ff */
[----:B------:R-:W0:Y:S02]  /*0260*/  @!P0 LDS R9, [R4+-0x4] ;  /* 0xfffffc0004098984 */ /* 0x000e240000000800 */
[----:B0-----:R-:W-:-:S05]  /*0270*/  @!P0 IMAD.IADD R9, R2, 0x1, R9 ;  /* 0x0000000102098824 */ /* 0x001fca00078e0209 */
[----:B------:R1:W-:Y:S01]  /*0280*/  @!P0 STS [R4+-0x4], R9 ;  /* 0xfffffc0904008388 */ /* 0x0003e20000000800 */
[----:B------:R-:W-:Y:S05]  /*0290*/  BRA.U UP0, `(.L_x_2) ;  /* 0xfffffffd00c87547 */ /* 0x000fea000b83ffff */
.L_x_1:
[----:B------:R-:W-:-:S05]  /*02a0*/  @!P1 LEA R2, R8, UR4, 0x2 ;  /* 0x0000000408029c11 */ /* 0x000fca000f8e10ff */
[----:B------:R2:W-:Y:S01]  /*02b0*/  @!P1 STS [R2+-0x4], RZ ;  /* 0xfffffcff02009388 */ /* 0x0005e20000000800 */
[----:B------:R-:W-:Y:S05]  /*02c0*/  @!P2 BRA `(.L_x_3) ;  /* 0x000000000040a947 */ /* 0x000fea0003800000 */
[----:B------:R-:W3:Y:S01]  /*02d0*/  LDC R8, c[0x0][0x390] ;  /* 0x0000e400ff087b82 */ /* 0x000ee20000000800 */
[----:B------:R-:W-:-:S05]  /*02e0*/  UMOV UR5, 0x1 ;  /* 0x0000000100057882 */ /* 0x000fca0000000000 */
.L_x_4:
[----:B------:R-:W-:Y:S01]  /*02f0*/  BAR.SYNC.DEFER_BLOCKING 0x0 ;  /* 0x0000000000007b1d */ /* 0x000fe20000010000 */
[----:B------:R-:W-:Y:S01]  /*0300*/  ISETP.GE.AND P0, PT, R10, UR5, PT ;  /* 0x000000050a007c0c */ /* 0x000fe2000bf06270 */
[----:B------:R-:W-:Y:S01]  /*0310*/  USHF.L.U32 UR5, UR5, 0x1, URZ ;  /* 0x0000000105057899 */ /* 0x000fe200080006ff */
[----:B------:R-:W-:-:S11]  /*0320*/  SHF.R.S32.HI R3, RZ, 0x1, R3 ;  /* 0x00000001ff037819 */ /* 0x000fd60000011403 */
[----:B--2---:R-:W-:-:S05]  /*0330*/  @!P0 IMAD R2, R0, R3, RZ ;  /* 0x0000000300028224 */ /* 0x004fca00078e02ff */
[----:B------:R-:W-:-:S04]  /*0340*/  @!P0 LEA R2, R2, UR4, 0x2 ;  /* 0x0000000402028c11 */ /* 0x000fc8000f8e10ff */
[----:B0-----:R-:W-:Y:S01]  /*0350*/  @!P0 LEA R6, R3, R2, 0x2 ;  /* 0x0000000203068211 */ /* 0x001fe200078e10ff */
[----:B-1----:R-:W-:Y:S04]  /*0360*/  @!P0 LDS R4, [R2+-0x4] ;  /* 0xfffffc0002048984 */ /* 0x002fe80000000800 */
[----:B------:R-:W0:Y:S02]  /*0370*/  @!P0 LDS R9, [R6+-0x4] ;  /* 0xfffffc0006098984 */ /* 0x000e240000000800 */
[----:B0-----:R-:W-:Y:S02]  /*0380*/  @!P0 IMAD.IADD R11, R4, 0x1, R9 ;  /* 0x00000001040b8824 */ /* 0x001fe400078e0209 */
[----:B------:R4:W-:Y:S04]  /*0390*/  @!P0 STS [R2+-0x4], R9 ;  /* 0xfffffc0902008388 */ /* 0x0009e80000000800 */
[----:B------:R4:W-:Y:S01]  /*03a0*/  @!P0 STS [R6+-0x4], R11 ;  /* 0xfffffc0b06008388 */ /* 0x0009e20000000800 */
[----:B---3--:R-:W-:-:S13]  /*03b0*/  ISETP.LE.AND P0, PT, R8, UR5, PT ;  /* 0x0000000508007c0c */ /* 0x008fda000bf03270 */
[----:B----4-:R-:W-:Y:S05]  /*03c0*/  @!P0 BRA `(.L_x_4) ;  /* 0xfffffffc00c88947 */ /* 0x010fea000383ffff */
.L_x_3:
[----:B------:R-:W-:Y:S01]  /*03d0*/  BAR.SYNC.DEFER_BLOCKING 0x0 ;  /* 0x0000000000007b1d */ /* 0x000fe20000010000 */
[-C--:B------:R-:W-:Y:S02]  /*03e0*/  ISETP.GE.AND P0, PT, R5, R8.reuse, PT ;  /* 0x000000080500720c */ /* 0x080fe40003f06270 */
[----:B------:R-:W-:-:S05]  /*03f0*/  ISETP.GE.AND P1, PT, R0, R8, PT ;  /* 0x000000080000720c */ /* 0x000fca0003f26270 */
[----:B--2---:R-:W2:Y:S06]  /*0400*/  LDC.64 R2, c[0x0][0x380] ;  /* 0x0000e000ff027b82 */ /* 0x004eac0000000a00 */
[----:B-1----:R-:W1:Y:S01]  /*0410*/  @!P0 LDS R9, [R7] ;  /* 0x0000000007098984 */ /* 0x002e620000000800 */
[----:B--2---:R-:W-:-:S05]  /*0420*/  IMAD.WIDE.U32 R2, R5, 0x4, R2 ;  /* 0x0000000405027825 */ /* 0x004fca00078e0002 */
[----:B-1----:R1:W-:Y:S01]  /*0430*/  @!P0 STG.E desc[UR8][R2.64], R9 ;  /* 0x0000000902008986 */ /* 0x0023e2000c101908 */
[----:B------:R-:W-:Y:S05]  /*0440*/  @P1 EXIT ;  /* 0x000000000000194d */ /* 0x000fea0003800000 */
[----:B0-----:R-:W0:Y:S04]  /*0450*/  LDS R7, [R7+0x4] ;  /* 0x0000040007077984 */ /* 0x001e280000000800 */
[----:B0-----:R-:W-:Y:S01]  /*0460*/  STG.E desc[UR8][R2.64+0x4], R7 ;  /* 0x0000040702007986 */ /* 0x001fe2000c101908 */
[----:B------:R-:W-:Y:S05]  /*0470*/  EXIT ;  /* 0x000000000000794d */ /* 0x000fea0003800000 */
.L_x_5:
        /* <DEDUP_REMOVED lines=16> */
.L_x_8:


//--------------------- .text._Z10mark_flagsPKiPii --------------------------
	.section	.text._Z10mark_flagsPKiPii,"ax",@progbits
	.align	128
        .global         _Z10mark_flagsPKiPii
        .type           _Z10mark_flagsPKiPii,@function
        .size           _Z10mark_flagsPKiPii,(.L_x_9 - _Z10mark_flagsPKiPii)
        .other          _Z10mark_flagsPKiPii,@"STO_CUDA_ENTRY STV_DEFAULT"
_Z10mark_flagsPKiPii:
.text._Z10mark_flagsPKiPii:
        /* <DEDUP_REMOVED lines=9> */
[----:B------:R-:W1:Y:S07]  /*0090*/  LDCU.64 UR4, c[0x0][0x358] ;  /* 0x00006b00ff0477ac */ /* 0x000e6e0008000a00 */
[----:B------:R-:W2:Y:S01]  /*00a0*/  LDC.64 R4, c[0x0][0x388] ;  /* 0x0000e200ff047b82 */ /* 0x000ea20000000a00 */
[----:B0-----:R-:W-:-:S06]  /*00b0*/  IMAD.WIDE R2, R7, 0x4, R2 ;  /* 0x0000000407027825 */ /* 0x001fcc00078e0202 */
[----:B-1----:R-:W3:Y:S01]  /*00c0*/  LDG.E R2, desc[UR4][R2.64] ;  /* 0x0000000402027981 */ /* 0x002ee2000c1e1900 */
[----:B--2---:R-:W-:Y:S01]  /*00d0*/  IMAD.WIDE R4, R7, 0x4, R4 ;  /* 0x0000000407047825 */ /* 0x004fe200078e0204 */
[----:B---3--:R-:W-:-:S04]  /*00e0*/  ISETP.NE.AND P0, PT, R2, RZ, PT ;  /* 0x000000ff0200720c */ /* 0x008fc80003f05270 */
[----:B------:R-:W-:-:S05]  /*00f0*/  SEL R7, RZ, 0x1, !P0 ;  /* 0x00000001ff077807 */ /* 0x000fca0004000000 */
[----:B------:R-:W-:Y:S01]  /*0100*/  STG.E desc[UR4][R4.64], R7 ;  /* 0x0000000704007986 */ /* 0x000fe2000c101904 */
[----:B------:R-:W-:Y:S05]  /*0110*/  EXIT ;  /* 0x000000000000794d */ /* 0x000fea0003800000 */
.L_x_6:
        /* <DEDUP_REMOVED lines=14> */
.L_x_9:


//--------------------- .nv.shared._Z7scatterPKiS0_S0_Pii --------------------------
	.section	.nv.shared._Z7scatterPKiS0_S0_Pii,"aw",@nobits
	.sectionflags	@""
	.align	16
	.zero		1024


//--------------------- .nv.shared.reserved.0     --------------------------
	.section	.nv.shared.reserved.0,"aw",@nobits
	.weak		__nv_reservedSMEM_offset_0_alias
	.size		__nv_reservedSMEM_offset_0_alias, 0, 64
	.other		__nv_reservedSMEM_offset_0_alias,@"STO_CUDA_RESERVED_SHARED STV_DEFAULT"
__nv_reservedSMEM_offset_0_alias:
	.zero		0
	.zero		64


//--------------------- .nv.shared._Z13blelloch_scanPiPKii --------------------------
	.section	.nv.shared._Z13blelloch_scanPiPKii,"aw",@nobits
	.sectionflags	@""
	.align	16
	.zero		1024


//--------------------- .nv.shared._Z10mark_flagsPKiPii --------------------------
	.section	.nv.shared._Z10mark_flagsPKiPii,"aw",@nobits
	.sectionflags	@""
	.align	16
	.zero		1024


//--------------------- .nv.constant0._Z7scatterPKiS0_S0_Pii --------------------------
	.section	.nv.constant0._Z7scatterPKiS0_S0_Pii,"a",@progbits
	.sectionflags	@""
	.align	4
.nv.constant0._Z7scatterPKiS0_S0_Pii:
	.zero		932


//--------------------- .nv.constant0._Z13blelloch_scanPiPKii --------------------------
	.section	.nv.constant0._Z13blelloch_scanPiPKii,"a",@progbits
	.sectionflags	@""
	.align	4
.nv.constant0._Z13blelloch_scanPiPKii:
	.zero		916


//--------------------- .nv.constant0._Z10mark_flagsPKiPii --------------------------
	.section	.nv.constant0._Z10mark_flagsPKiPii,"a",@progbits
	.sectionflags	@""
	.align	4
.nv.constant0._Z10mark_flagsPKiPii:
	.zero		916


//--------------------- SYMBOLS --------------------------

	.type		.nv.reservedSmem.offset0,@object
	.size		.nv.reservedSmem.offset0,0x4
	.type		.nv.reservedSmem.cap,@object
	.size		.nv.reservedSmem.cap,0x4
